	.headerflags	@"EF_CUDA_TEXMODE_UNIFIED EF_CUDA_64BIT_ADDRESS EF_CUDA_ACCELERATORS EF_CUDA_SM90 EF_CUDA_VIRTUAL_SM(EF_CUDA_SM90)"
	.elftype	@"ET_EXEC"


//--------------------- .nv.info                  --------------------------
	.section	.nv.info,"",@"SHT_CUDA_INFO"
	.align	4


	//----- nvinfo : EIATTR_REGCOUNT
	.align		4
        /*0000*/ 	.byte	0x04, 0x2f
        /*0002*/ 	.short	(.L_1 - .L_0)
	.align		4
.L_0:
        /*0004*/ 	.word	index@(triton_poi_fused__to_copy_28)
        /*0008*/ 	.word	0x0000000a


	//----- nvinfo : EIATTR_MIN_STACK_SIZE
	.align		4
.L_1:
        /*000c*/ 	.byte	0x04, 0x12
        /*000e*/ 	.short	(.L_3 - .L_2)
	.align		4
.L_2:
        /*0010*/ 	.word	index@(triton_poi_fused__to_copy_28)
        /*0014*/ 	.word	0x00000000


	//----- nvinfo : EIATTR_FRAME_SIZE
	.align		4
.L_3:
        /*0018*/ 	.byte	0x04, 0x11
        /*001a*/ 	.short	(.L_5 - .L_4)
	.align		4
.L_4:
        /*001c*/ 	.word	index@(triton_poi_fused__to_copy_28)
        /*0020*/ 	.word	0x00000000


	//----- nvinfo : EIATTR_MIN_STACK_SIZE
	.align		4
.L_5:
        /*0024*/ 	.byte	0x04, 0x12
        /*0026*/ 	.short	(.L_7 - .L_6)
	.align		4
.L_6:
        /*0028*/ 	.word	index@(triton_poi_fused__to_copy_28)
        /*002c*/ 	.word	0x00000000
.L_7:


//--------------------- .nv.info.triton_poi_fused__to_copy_28 --------------------------
	.section	.nv.info.triton_poi_fused__to_copy_28,"",@"SHT_CUDA_INFO"
	.sectionflags	@""
	.align	4


	//----- nvinfo : EIATTR_CUDA_API_VERSION
	.align		4
        /*0000*/ 	.byte	0x04, 0x37
        /*0002*/ 	.short	(.L_9 - .L_8)
.L_8:
        /*0004*/ 	.word	0x0000007c


	//----- nvinfo : EIATTR_KPARAM_INFO
	.align		4
.L_9:
        /*0008*/ 	.byte	0x04, 0x17
        /*000a*/ 	.short	(.L_11 - .L_10)
.L_10:
        /*000c*/ 	.word	0x00000000
        /*0010*/ 	.short	0x0001
        /*0012*/ 	.short	0x0008
        /*0014*/ 	.byte	0x00, 0xf0, 0x11, 0x00


	//----- nvinfo : EIATTR_KPARAM_INFO
	.align		4
.L_11:
        /*0018*/ 	.byte	0x04, 0x17
        /*001a*/ 	.short	(.L_13 - .L_12)
.L_12:
        /*001c*/ 	.word	0x00000000
        /*0020*/ 	.short	0x0000
        /*0022*/ 	.short	0x0000
        /*0024*/ 	.byte	0x00, 0xf4, 0x21, 0x00


	//----- nvinfo : EIATTR_SPARSE_MMA_MASK
	.align		4
.L_13:
        /*0028*/ 	.byte	0x03, 0x50
        /*002a*/ 	.short	0x0000


	//----- nvinfo : EIATTR_MAXREG_COUNT
	.align		4
        /*002c*/ 	.byte	0x03, 0x1b
        /*002e*/ 	.short	0x00ff


	//----- nvinfo : EIATTR_EXIT_INSTR_OFFSETS
	.align		4
        /*0030*/ 	.byte	0x04, 0x1c
        /*0032*/ 	.short	(.L_15 - .L_14)


	//   ....[0]....
.L_14:
        /*0034*/ 	.word	0x00000100


	//   ....[1]....
        /*0038*/ 	.word	0x00000130


	//----- nvinfo : EIATTR_REQNTID
	.align		4
.L_15:
        /*003c*/ 	.byte	0x04, 0x10
        /*003e*/ 	.short	(.L_17 - .L_16)
.L_16:
        /*0040*/ 	.word	0x00000020
        /*0044*/ 	.word	0x00000001
        /*0048*/ 	.word	0x00000001


	//----- nvinfo : EIATTR_CBANK_PARAM_SIZE
	.align		4
.L_17:
        /*004c*/ 	.byte	0x03, 0x19
        /*004e*/ 	.short	0x000c


	//----- nvinfo : EIATTR_PARAM_CBANK
	.align		4
        /*0050*/ 	.byte	0x04, 0x0a
        /*0052*/ 	.short	(.L_19 - .L_18)
	.align		4
.L_18:
        /*0054*/ 	.word	index@(.nv.constant0.triton_poi_fused__to_copy_28)
        /*0058*/ 	.short	0x0210
        /*005a*/ 	.short	0x000c


	//----- nvinfo : EIATTR_SW_WAR
	.align		4
.L_19:
        /*005c*/ 	.byte	0x04, 0x36
        /*005e*/ 	.short	(.L_21 - .L_20)
.L_20:
        /*0060*/ 	.word	0x00000008
.L_21:


//--------------------- .nv.callgraph             --------------------------
	.section	.nv.callgraph,"",@"SHT_CUDA_CALLGRAPH"
	.align	4
	.sectionentsize	8
	.align		4
        /*0000*/ 	.word	0x00000000
	.align		4
        /*0004*/ 	.word	0xffffffff
	.align		4
        /*0008*/ 	.word	0x00000000
	.align		4
        /*000c*/ 	.word	0xfffffffe
	.align		4
        /*0010*/ 	.word	0x00000000
	.align		4
        /*0014*/ 	.word	0xfffffffd
	.align		4
        /*0018*/ 	.word	0x00000000
	.align		4
        /*001c*/ 	.word	0xfffffffc


//--------------------- .text.triton_poi_fused__to_copy_28 --------------------------
	.section	.text.triton_poi_fused__to_copy_28,"ax",@progbits
	.align	128
        .global         triton_poi_fused__to_copy_28
        .type           triton_poi_fused__to_copy_28,@function
        .size           triton_poi_fused__to_copy_28,(.L_x_1 - triton_poi_fused__to_copy_28)
        .other          triton_poi_fused__to_copy_28,@"STO_CUDA_ENTRY STV_DEFAULT"
triton_poi_fused__to_copy_28:
.text.triton_poi_fused__to_copy_28:
[----:B------:R-:W0:Y:S02]  /*0000*/  LDC R1, c[0x0][0x28] ;  /* 0x00000a00ff017b82 */ /* 0x000e240000000800 */
[----:B------:R-:W1:Y:S01]  /*0010*/  S2R R6, SR_TID.X ;  /* 0x0000000000067919 */ /* 0x000e620000002100 */
[----:B------:R-:W-:Y:S01]  /*0020*/  IMAD.MOV.U32 R7, RZ, RZ, 0x40000000 ;  /* 0x40000000ff077424 */ /* 0x000fe200078e00ff */
[----:B------:R-:W2:Y:S01]  /*0030*/  LDC.64 R2, c[0x0][0x210] ;  /* 0x00008400ff027b82 */ /* 0x000ea20000000a00 */
[----:B------:R-:W3:Y:S01]  /*0040*/  S2R R5, SR_CTAID.X ;  /* 0x0000000000057919 */ /* 0x000ee20000002500 */
[C---:B-1----:R-:W-:Y:S02]  /*0050*/  LOP3.LUT R0, R6.reuse, 0x7, RZ, 0xc0, !PT ;  /* 0x0000000706007812 */ /* 0x042fe400078ec0ff */
[----:B------:R-:W-:-:S03]  /*0060*/  LOP3.LUT P0, RZ, R6, 0x18, RZ, 0xc0, !PT ;  /* 0x0000001806ff7812 */ /* 0x000fc6000780c0ff */
[----:B---3--:R-:W-:-:S04]  /*0070*/  IMAD R5, R5, 0x8, R0 ;  /* 0x0000000805057824 */ /* 0x008fc800078e0200 */
[C---:B--2---:R-:W-:Y:S01]  /*0080*/  IMAD.WIDE R2, R5.reuse, 0x8, R2 ;  /* 0x0000000805027825 */ /* 0x044fe200078e0202 */
[----:B------:R-:W-:Y:S02]  /*0090*/  I2FP.F32.S32 R0, R5 ;  /* 0x0000000500007245 */ /* 0x000fe40000201400 */
[----:B------:R-:W-:-:S03]  /*00a0*/  ISETP.LT.AND P0, PT, R5, 0x8, !P0 ;  /* 0x000000080500780c */ /* 0x000fc60004701270 */
[----:B------:R-:W-:-:S04]  /*00b0*/  FADD R0, R0, 0.5 ;  /* 0x3f00000000007421 */ /* 0x000fc80000000000 */
[----:B------:R-:W-:-:S05]  /*00c0*/  FFMA R0, R0, R7, -0.5 ;  /* 0xbf00000000007423 */ /* 0x000fca0000000007 */
[----:B------:R-:W-:-:S04]  /*00d0*/  FMNMX R0, RZ, R0, !PT ;  /* 0x00000000ff007209 */ /* 0x000fc80007800000 */
[----:B------:R-:W1:Y:S02]  /*00e0*/  F2I.TRUNC.NTZ R4, R0 ;  /* 0x0000000000047305 */ /* 0x000e64000020f100 */
[----:B-1----:R-:W-:Y:S01]  /*00f0*/  SHF.R.S32.HI R5, RZ, 0x1f, R4 ;  /* 0x0000001fff057819 */ /* 0x002fe20000011404 */
[----:B------:R-:W-:Y:S06]  /*0100*/  @!P0 EXIT ;  /* 0x000000000000894d */ /* 0x000fec0003800000 */
[----:B------:R-:W-:Y:S02]  /*0110*/  ULDC.64 UR4, c[0x0][0x208] ;  /* 0x0000820000047ab9 */ /* 0x000fe40000000a00 */
[----:B------:R-:W-:Y:S01]  /*0120*/  STG.E.64 desc[UR4][R2.64], R4 ;  /* 0x0000000402007986 */ /* 0x000fe2000c101b04 */
[----:B------:R-:W-:Y:S05]  /*0130*/  EXIT ;  /* 0x000000000000794d */ /* 0x000fea0003800000 */
.L_x_0:
[----:B------:R-:W-:-:S00]  /*0140*/  BRA `(.L_x_0) ;  /* 0xfffffffc00fc7947 */ /* 0x000fc0000383ffff */
[----:B------:R-:W-:-:S00]  /*0150*/  NOP ;  /* 0x0000000000007918 */ /* 0x000fc00000000000 */
        /* <DEDUP_REMOVED lines=10> */
.L_x_1:


//--------------------- .nv.constant0.triton_poi_fused__to_copy_28 --------------------------
	.section	.nv.constant0.triton_poi_fused__to_copy_28,"a",@progbits
	.sectionflags	@""
	.align	4
.nv.constant0.triton_poi_fused__to_copy_28:
	.zero		540
